	.headerflags	@"EF_CUDA_TEXMODE_UNIFIED EF_CUDA_64BIT_ADDRESS EF_CUDA_ACCELERATORS EF_CUDA_SM90 EF_CUDA_VIRTUAL_SM(EF_CUDA_SM90)"
	.elftype	@"ET_EXEC"


//--------------------- .nv.info                  --------------------------
	.section	.nv.info,"",@"SHT_CUDA_INFO"
	.align	4


	//----- nvinfo : EIATTR_REGCOUNT
	.align		4
        /*0000*/ 	.byte	0x04, 0x2f
        /*0002*/ 	.short	(.L_1 - .L_0)
	.align		4
.L_0:
        /*0004*/ 	.word	index@(triton_poi_fused_silu_0)
        /*0008*/ 	.word	0x0000000c


	//----- nvinfo : EIATTR_MIN_STACK_SIZE
	.align		4
.L_1:
        /*000c*/ 	.byte	0x04, 0x12
        /*000e*/ 	.short	(.L_3 - .L_2)
	.align		4
.L_2:
        /*0010*/ 	.word	index@(triton_poi_fused_silu_0)
        /*0014*/ 	.word	0x00000000


	//----- nvinfo : EIATTR_FRAME_SIZE
	.align		4
.L_3:
        /*0018*/ 	.byte	0x04, 0x11
        /*001a*/ 	.short	(.L_5 - .L_4)
	.align		4
.L_4:
        /*001c*/ 	.word	index@(triton_poi_fused_silu_0)
        /*0020*/ 	.word	0x00000000


	//----- nvinfo : EIATTR_MIN_STACK_SIZE
	.align		4
.L_5:
        /*0024*/ 	.byte	0x04, 0x12
        /*0026*/ 	.short	(.L_7 - .L_6)
	.align		4
.L_6:
        /*0028*/ 	.word	index@(triton_poi_fused_silu_0)
        /*002c*/ 	.word	0x00000000
.L_7:


//--------------------- .nv.info.triton_poi_fused_silu_0 --------------------------
	.section	.nv.info.triton_poi_fused_silu_0,"",@"SHT_CUDA_INFO"
	.sectionflags	@""
	.align	4


	//----- nvinfo : EIATTR_CUDA_API_VERSION
	.align		4
        /*0000*/ 	.byte	0x04, 0x37
        /*0002*/ 	.short	(.L_9 - .L_8)
.L_8:
        /*0004*/ 	.word	0x0000007c


	//----- nvinfo : EIATTR_KPARAM_INFO
	.align		4
.L_9:
        /*0008*/ 	.byte	0x04, 0x17
        /*000a*/ 	.short	(.L_11 - .L_10)
.L_10:
        /*000c*/ 	.word	0x00000000
        /*0010*/ 	.short	0x0002
        /*0012*/ 	.short	0x0010
        /*0014*/ 	.byte	0x00, 0xf0, 0x11, 0x00


	//----- nvinfo : EIATTR_KPARAM_INFO
	.align		4
.L_11:
        /*0018*/ 	.byte	0x04, 0x17
        /*001a*/ 	.short	(.L_13 - .L_12)
.L_12:
        /*001c*/ 	.word	0x00000000
        /*0020*/ 	.short	0x0001
        /*0022*/ 	.short	0x0008
        /*0024*/ 	.byte	0x00, 0xf4, 0x21, 0x00


	//----- nvinfo : EIATTR_KPARAM_INFO
	.align		4
.L_13:
        /*0028*/ 	.byte	0x04, 0x17
        /*002a*/ 	.short	(.L_15 - .L_14)
.L_14:
        /*002c*/ 	.word	0x00000000
        /*0030*/ 	.short	0x0000
        /*0032*/ 	.short	0x0000
        /*0034*/ 	.byte	0x00, 0xf4, 0x21, 0x00


	//----- nvinfo : EIATTR_SPARSE_MMA_MASK
	.align		4
.L_15:
        /*0038*/ 	.byte	0x03, 0x50
        /*003a*/ 	.short	0x0000


	//----- nvinfo : EIATTR_MAXREG_COUNT
	.align		4
        /*003c*/ 	.byte	0x03, 0x1b
        /*003e*/ 	.short	0x00ff


	//----- nvinfo : EIATTR_EXIT_INSTR_OFFSETS
	.align		4
        /*0040*/ 	.byte	0x04, 0x1c
        /*0042*/ 	.short	(.L_17 - .L_16)


	//   ....[0]....
.L_16:
        /*0044*/ 	.word	0x000001d0


	//   ....[1]....
        /*0048*/ 	.word	0x000001f0


	//----- nvinfo : EIATTR_REQNTID
	.align		4
.L_17:
        /*004c*/ 	.byte	0x04, 0x10
        /*004e*/ 	.short	(.L_19 - .L_18)
.L_18:
        /*0050*/ 	.word	0x00000020
        /*0054*/ 	.word	0x00000001
        /*0058*/ 	.word	0x00000001


	//----- nvinfo : EIATTR_CBANK_PARAM_SIZE
	.align		4
.L_19:
        /*005c*/ 	.byte	0x03, 0x19
        /*005e*/ 	.short	0x0014


	//----- nvinfo : EIATTR_PARAM_CBANK
	.align		4
        /*0060*/ 	.byte	0x04, 0x0a
        /*0062*/ 	.short	(.L_21 - .L_20)
	.align		4
.L_20:
        /*0064*/ 	.word	index@(.nv.constant0.triton_poi_fused_silu_0)
        /*0068*/ 	.short	0x0210
        /*006a*/ 	.short	0x0014


	//----- nvinfo : EIATTR_SW_WAR
	.align		4
.L_21:
        /*006c*/ 	.byte	0x04, 0x36
        /*006e*/ 	.short	(.L_23 - .L_22)
.L_22:
        /*0070*/ 	.word	0x00000008
.L_23:


//--------------------- .nv.callgraph             --------------------------
	.section	.nv.callgraph,"",@"SHT_CUDA_CALLGRAPH"
	.align	4
	.sectionentsize	8
	.align		4
        /*0000*/ 	.word	0x00000000
	.align		4
        /*0004*/ 	.word	0xffffffff
	.align		4
        /*0008*/ 	.word	0x00000000
	.align		4
        /*000c*/ 	.word	0xfffffffe
	.align		4
        /*0010*/ 	.word	0x00000000
	.align		4
        /*0014*/ 	.word	0xfffffffd
	.align		4
        /*0018*/ 	.word	0x00000000
	.align		4
        /*001c*/ 	.word	0xfffffffc


//--------------------- .text.triton_poi_fused_silu_0 --------------------------
	.section	.text.triton_poi_fused_silu_0,"ax",@progbits
	.align	128
        .global         triton_poi_fused_silu_0
        .type           triton_poi_fused_silu_0,@function
        .size           triton_poi_fused_silu_0,(.L_x_1 - triton_poi_fused_silu_0)
        .other          triton_poi_fused_silu_0,@"STO_CUDA_ENTRY STV_DEFAULT"
triton_poi_fused_silu_0:
.text.triton_poi_fused_silu_0:
[----:B------:R-:W0:Y:S02]  /*0000*/  LDC R1, c[0x0][0x28] ;  /* 0x00000a00ff017b82 */ /* 0x000e240000000800 */
[----:B------:R-:W1:Y:S01]  /*0010*/  S2R R9, SR_TID.X ;  /* 0x0000000000097919 */ /* 0x000e620000002100 */
[----:B------:R-:W2:Y:S01]  /*0020*/  LDC.64 R2, c[0x0][0x210] ;  /* 0x00008400ff027b82 */ /* 0x000ea20000000a00 */
[----:B------:R-:W-:Y:S01]  /*0030*/  ULDC.64 UR4, c[0x0][0x208] ;  /* 0x0000820000047ab9 */ /* 0x000fe20000000a00 */
[----:B------:R-:W3:Y:S01]  /*0040*/  S2R R7, SR_CTAID.X ;  /* 0x0000000000077919 */ /* 0x000ee20000002500 */
[----:B-1----:R-:W-:-:S04]  /*0050*/  LOP3.LUT R0, R9, 0xf, RZ, 0xc0, !PT ;  /* 0x0000000f09007812 */ /* 0x002fc800078ec0ff */
[----:B---3--:R-:W-:Y:S01]  /*0060*/  LEA R7, R7, R0, 0x4 ;  /* 0x0000000007077211 */ /* 0x008fe200078e20ff */
[----:B------:R-:W-:-:S03]  /*0070*/  HFMA2.MMA R0, -RZ, RZ, 0, 0 ;  /* 0x00000000ff007435 */ /* 0x000fc600000001ff */
[C---:B------:R-:W-:Y:S01]  /*0080*/  ISETP.GE.AND P0, PT, R7.reuse, 0x10, PT ;  /* 0x000000100700780c */ /* 0x040fe20003f06270 */
[----:B--2---:R-:W-:-:S12]  /*0090*/  IMAD.WIDE R2, R7, 0x4, R2 ;  /* 0x0000000407027825 */ /* 0x004fd800078e0202 */
[----:B------:R1:W2:Y:S02]  /*00a0*/  @!P0 LDG.E R0, desc[UR4][R2.64] ;  /* 0x0000000402008981 */ /* 0x0002a4000c1e1900 */
[----:B-1----:R-:W-:Y:S01]  /*00b0*/  MOV R3, 0x3e800000 ;  /* 0x3e80000000037802 */ /* 0x002fe20000000f00 */
[----:B--2---:R-:W-:-:S04]  /*00c0*/  FADD R4, RZ, -R0 ;  /* 0x80000000ff047221 */ /* 0x004fc80000000000 */
[----:B------:R-:W-:-:S05]  /*00d0*/  FMUL R6, R4, 1.4426950216293334961 ;  /* 0x3fb8aa3b04067820 */ /* 0x000fca0000400000 */
[----:B------:R-:W-:-:S13]  /*00e0*/  FSETP.GEU.AND P0, PT, R6, -126, PT ;  /* 0xc2fc00000600780b */ /* 0x000fda0003f0e000 */
[----:B------:R-:W-:-:S04]  /*00f0*/  @!P0 FMUL R6, R6, 0.5 ;  /* 0x3f00000006068820 */ /* 0x000fc80000400000 */
[----:B------:R-:W1:Y:S02]  /*0100*/  MUFU.EX2 R4, R6 ;  /* 0x0000000600047308 */ /* 0x000e640000000800 */
[----:B-1----:R-:W-:Y:S01]  /*0110*/  @!P0 FMUL R4, R4, R4 ;  /* 0x0000000404048220 */ /* 0x002fe20000400000 */
[----:B------:R-:W-:-:S03]  /*0120*/  LOP3.LUT P0, RZ, R9, 0x10, RZ, 0xc0, !PT ;  /* 0x0000001009ff7812 */ /* 0x000fc6000780c0ff */
[----:B------:R-:W-:Y:S01]  /*0130*/  FADD R8, R4, 1 ;  /* 0x3f80000004087421 */ /* 0x000fe20000000000 */
[----:B------:R-:W-:Y:S01]  /*0140*/  ISETP.LT.AND P0, PT, R7, 0x10, !P0 ;  /* 0x000000100700780c */ /* 0x000fe20004701270 */
[----:B------:R-:W1:Y:S03]  /*0150*/  LDC.64 R4, c[0x0][0x218] ;  /* 0x00008600ff047b82 */ /* 0x000e660000000a00 */
[----:B------:R-:W-:-:S04]  /*0160*/  FSETP.GT.AND P1, PT, R8, 8.50705917302346158658e+37, PT ;  /* 0x7e8000000800780b */ /* 0x000fc80003f24000 */
[----:B------:R-:W-:-:S09]  /*0170*/  FSEL R3, R3, 1, P1 ;  /* 0x3f80000003037808 */ /* 0x000fd20000800000 */
[----:B------:R-:W-:-:S06]  /*0180*/  @P1 FMUL R8, R8, 0.25 ;  /* 0x3e80000008081820 */ /* 0x000fcc0000400000 */
[----:B------:R-:W2:Y:S02]  /*0190*/  MUFU.RCP R8, R8 ;  /* 0x0000000800087308 */ /* 0x000ea40000001000 */
[----:B--2---:R-:W-:Y:S01]  /*01a0*/  FMUL R9, R8, R3 ;  /* 0x0000000308097220 */ /* 0x004fe20000400000 */
[----:B-1----:R-:W-:-:S04]  /*01b0*/  IMAD.WIDE R2, R7, 0x4, R4 ;  /* 0x0000000407027825 */ /* 0x002fc800078e0204 */
[----:B------:R-:W-:Y:S01]  /*01c0*/  FMUL R9, R9, R0 ;  /* 0x0000000009097220 */ /* 0x000fe20000400000 */
[----:B------:R-:W-:Y:S06]  /*01d0*/  @!P0 EXIT ;  /* 0x000000000000894d */ /* 0x000fec0003800000 */
[----:B------:R-:W-:Y:S01]  /*01e0*/  STG.E desc[UR4][R2.64], R9 ;  /* 0x0000000902007986 */ /* 0x000fe2000c101904 */
[----:B------:R-:W-:Y:S05]  /*01f0*/  EXIT ;  /* 0x000000000000794d */ /* 0x000fea0003800000 */
.L_x_0:
[----:B------:R-:W-:-:S00]  /*0200*/  BRA `(.L_x_0) ;  /* 0xfffffffc00fc7947 */ /* 0x000fc0000383ffff */
[----:B------:R-:W-:-:S00]  /*0210*/  NOP ;  /* 0x0000000000007918 */ /* 0x000fc00000000000 */
        /* <DEDUP_REMOVED lines=14> */
.L_x_1:


//--------------------- .nv.constant0.triton_poi_fused_silu_0 --------------------------
	.section	.nv.constant0.triton_poi_fused_silu_0,"a",@progbits
	.sectionflags	@""
	.align	4
.nv.constant0.triton_poi_fused_silu_0:
	.zero		548
